//
// Generated by NVIDIA NVVM Compiler
//
// Compiler Build ID: CL-36424714
// Cuda compilation tools, release 13.0, V13.0.88
// Based on NVVM 20.0.0
//

.version 9.0
.target sm_100
.address_size 64

	// .globl	_Z3addiPi

.visible .entry _Z3addiPi(
	.param .u32 _Z3addiPi_param_0,
	.param .u64 .ptr .align 1 _Z3addiPi_param_1
)
{
	.reg .b32 	%r<4>;
	.reg .b64 	%rd<3>;

	ld.param.u32 	%r1, [_Z3addiPi_param_0];
	ld.param.u64 	%rd1, [_Z3addiPi_param_1];
	cvta.to.global.u64 	%rd2, %rd1;
	ld.global.u32 	%r2, [%rd2];
	mad.lo.s32 	%r3, %r1, 100, %r2;
	st.global.u32 	[%rd2], %r3;
	ret;

}


// ===== COMPILED SASS (sm_100) =====

	.target	sm_100

	.elftype	@"ET_EXEC"


//--------------------- .note.nv.tkinfo           --------------------------
	.section	.note.nv.tkinfo,"",@"SHT_NOTE"
	.sectionflags	@"SHF_NOTE_NV_TKINFO"
	.tkinfo
        /*0018*/ 	.word	0x00000002
        /*0030*/ 	.string	""
        /*0030*/ 	.string	"ptxas"
        /*0030*/ 	.string	"Cuda compilation tools, release 13.0, V13.0.88"
        /*0030*/ 	.string	"Build cuda_13.0.r13.0/compiler.36424714_0"
        /*0030*/ 	.string	"-arch sm_100 -m 64 "



//--------------------- .note.nv.cuinfo           --------------------------
	.section	.note.nv.cuinfo,"",@"SHT_NOTE"
	.sectionflags	@"SHF_NOTE_NV_CUINFO"
        /*0018*/ 	.short	0x0002
        /*001a*/ 	.short	0x0064
        /*001c*/ 	.short	0x0082
	.zero		2


//--------------------- .nv.info                  --------------------------
	.section	.nv.info,"",@"SHT_CUDA_INFO"
	.align	4


	//----- nvinfo : EIATTR_REGCOUNT
	.align		4
        /*0000*/ 	.byte	0x04, 0x2f
        /*0002*/ 	.short	(.L_1 - .L_0)
	.align		4
.L_0:
        /*0004*/ 	.word	index@(_Z3addiPi)
        /*0008*/ 	.word	0x00000008


	//----- nvinfo : EIATTR_FRAME_SIZE
	.align		4
.L_1:
        /*000c*/ 	.byte	0x04, 0x11
        /*000e*/ 	.short	(.L_3 - .L_2)
	.align		4
.L_2:
        /*0010*/ 	.word	index@(_Z3addiPi)
        /*0014*/ 	.word	0x00000000


	//----- nvinfo : EIATTR_MIN_STACK_SIZE
	.align		4
.L_3:
        /*0018*/ 	.byte	0x04, 0x12
        /*001a*/ 	.short	(.L_5 - .L_4)
	.align		4
.L_4:
        /*001c*/ 	.word	index@(_Z3addiPi)
        /*0020*/ 	.word	0x00000000
.L_5:


//--------------------- .nv.compat                --------------------------
	.section	.nv.compat,"",@"SHT_CUDA_COMPAT_INFO"
	.align	4
        /*0000*/ 	.byte	0x02, 0x09, 0x00, 0x00, 0x02, 0x02, 0x01, 0x00, 0x02, 0x05, 0x05, 0x00, 0x03, 0x07, 0x01, 0x01
        /*0010*/ 	.byte	0x02, 0x03, 0x00, 0x00, 0x02, 0x06, 0x01, 0x00, 0x04, 0x0b, 0x08, 0x00, 0x09, 0x00, 0x00, 0x00
        /*0020*/ 	.byte	0x00, 0x00, 0x00, 0x00


//--------------------- .nv.info._Z3addiPi        --------------------------
	.section	.nv.info._Z3addiPi,"",@"SHT_CUDA_INFO"
	.sectionflags	@""
	.align	4


	//----- nvinfo : EIATTR_CUDA_API_VERSION
	.align		4
        /*0000*/ 	.byte	0x04, 0x37
        /*0002*/ 	.short	(.L_7 - .L_6)
.L_6:
        /*0004*/ 	.word	0x00000082


	//----- nvinfo : EIATTR_KPARAM_INFO
	.align		4
.L_7:
        /*0008*/ 	.byte	0x04, 0x17
        /*000a*/ 	.short	(.L_9 - .L_8)
.L_8:
        /*000c*/ 	.word	0x00000000
        /*0010*/ 	.short	0x0001
        /*0012*/ 	.short	0x0008
        /*0014*/ 	.byte	0x00, 0xf5, 0x21, 0x00


	//----- nvinfo : EIATTR_KPARAM_INFO
	.align		4
.L_9:
        /*0018*/ 	.byte	0x04, 0x17
        /*001a*/ 	.short	(.L_11 - .L_10)
.L_10:
        /*001c*/ 	.word	0x00000000
        /*0020*/ 	.short	0x0000
        /*0022*/ 	.short	0x0000
        /*0024*/ 	.byte	0x00, 0xf0, 0x11, 0x00


	//----- nvinfo : EIATTR_SPARSE_MMA_MASK
	.align		4
.L_11:
        /*0028*/ 	.byte	0x03, 0x50
        /*002a*/ 	.short	0x0000


	//----- nvinfo : EIATTR_MAXREG_COUNT
	.align		4
        /*002c*/ 	.byte	0x03, 0x1b
        /*002e*/ 	.short	0x00ff


	//----- nvinfo : EIATTR_MERCURY_ISA_VERSION
	.align		4
        /*0030*/ 	.byte	0x03, 0x5f
        /*0032*/ 	.short	0x0101


	//----- nvinfo : EIATTR_VRC_CTA_INIT_COUNT
	.align		4
        /*0034*/ 	.byte	0x02, 0x4a
	.zero		1
	.zero		1


	//----- nvinfo : EIATTR_EXIT_INSTR_OFFSETS
	.align		4
        /*0038*/ 	.byte	0x04, 0x1c
        /*003a*/ 	.short	(.L_13 - .L_12)


	//   ....[0]....
.L_12:
        /*003c*/ 	.word	0x00000070


	//----- nvinfo : EIATTR_CBANK_PARAM_SIZE
	.align		4
.L_13:
        /*0040*/ 	.byte	0x03, 0x19
        /*0042*/ 	.short	0x0010


	//----- nvinfo : EIATTR_PARAM_CBANK
	.align		4
        /*0044*/ 	.byte	0x04, 0x0a
        /*0046*/ 	.short	(.L_15 - .L_14)
	.align		4
.L_14:
        /*0048*/ 	.word	index@(.nv.constant0._Z3addiPi)
        /*004c*/ 	.short	0x0380
        /*004e*/ 	.short	0x0010


	//----- nvinfo : EIATTR_SW_WAR
	.align		4
.L_15:
        /*0050*/ 	.byte	0x04, 0x36
        /*0052*/ 	.short	(.L_17 - .L_16)
.L_16:
        /*0054*/ 	.word	0x00000008
.L_17:


//--------------------- .nv.callgraph             --------------------------
	.section	.nv.callgraph,"",@"SHT_CUDA_CALLGRAPH"
	.align	4
	.sectionentsize	8
	.align		4
        /*0000*/ 	.word	0x00000000
	.align		4
        /*0004*/ 	.word	0xffffffff
	.align		4
        /*0008*/ 	.word	0x00000000
	.align		4
        /*000c*/ 	.word	0xfffffffe
	.align		4
        /*0010*/ 	.word	0x00000000
	.align		4
        /*0014*/ 	.word	0xfffffffd
	.align		4
        /*0018*/ 	.word	0x00000000
	.align		4
        /*001c*/ 	.word	0xfffffffc


//--------------------- .text._Z3addiPi           --------------------------
	.section	.text._Z3addiPi,"ax",@progbits
	.align	128
        .global         _Z3addiPi
        .type           _Z3addiPi,@function
        .size           _Z3addiPi,(.L_x_1 - _Z3addiPi)
        .other          _Z3addiPi,@"STO_CUDA_ENTRY STV_DEFAULT"
_Z3addiPi:
.text._Z3addiPi:
[----:B------:R-:W-:Y:S08]  /*0000*/  LDC R1, c[0x0][0x37c] ;  /* 0x0000df00ff017b82 */ /* 0x000ff00000000800 */
[----:B------:R-:W0:Y:S01]  /*0010*/  LDC.64 R2, c[0x0][0x388] ;  /* 0x0000e200ff027b82 */ /* 0x000e220000000a00 */
[----:B------:R-:W0:Y:S07]  /*0020*/  LDCU.64 UR4, c[0x0][0x358] ;  /* 0x00006b00ff0477ac */ /* 0x000e2e0008000a00 */
[----:B------:R-:W1:Y:S01]  /*0030*/  LDC R5, c[0x0][0x380] ;  /* 0x0000e000ff057b82 */ /* 0x000e620000000800 */
[----:B0-----:R-:W1:Y:S02]  /*0040*/  LDG.E R0, desc[UR4][R2.64] ;  /* 0x0000000402007981 */ /* 0x001e64000c1e1900 */
[----:B-1----:R-:W-:-:S05]  /*0050*/  IMAD R5, R5, 0x64, R0 ;  /* 0x0000006405057824 */ /* 0x002fca00078e0200 */
[----:B------:R-:W-:Y:S01]  /*0060*/  STG.E desc[UR4][R2.64], R5 ;  /* 0x0000000502007986 */ /* 0x000fe2000c101904 */
[----:B------:R-:W-:Y:S05]  /*0070*/  EXIT ;  /* 0x000000000000794d */ /* 0x000fea0003800000 */
.L_x_0:
[----:B------:R-:W-:-:S00]  /*0080*/  BRA `(.L_x_0) ;  /* 0xfffffffc00fc7947 */ /* 0x000fc0000383ffff */
[----:B------:R-:W-:-:S00]  /*0090*/  NOP ;  /* 0x0000000000007918 */ /* 0x000fc00000000000 */
        /* <DEDUP_REMOVED lines=14> */
.L_x_1:


//--------------------- .nv.shared.reserved.0     --------------------------
	.section	.nv.shared.reserved.0,"aw",@nobits
	.weak		__nv_reservedSMEM_offset_0_alias
	.size		__nv_reservedSMEM_offset_0_alias, 0, 64
	.other		__nv_reservedSMEM_offset_0_alias,@"STO_CUDA_RESERVED_SHARED STV_DEFAULT"
__nv_reservedSMEM_offset_0_alias:
	.zero		0
	.zero		64


//--------------------- .nv.constant0._Z3addiPi   --------------------------
	.section	.nv.constant0._Z3addiPi,"a",@progbits
	.sectionflags	@""
	.align	4
.nv.constant0._Z3addiPi:
	.zero		912


//--------------------- SYMBOLS --------------------------

	.type		.nv.reservedSmem.offset0,@object
	.size		.nv.reservedSmem.offset0,0x4
